//
// Generated by NVIDIA NVVM Compiler
//
// Compiler Build ID: CL-36424714
// Cuda compilation tools, release 13.0, V13.0.88
// Based on NVVM 20.0.0
//

.version 9.0
.target sm_100
.address_size 64

	// .globl	_Z9scan_cudaPdS_i
// _ZZ9scan_cudaPdS_iE1p has been demoted

.visible .entry _Z9scan_cudaPdS_i(
	.param .u64 .ptr .align 1 _Z9scan_cudaPdS_i_param_0,
	.param .u64 .ptr .align 1 _Z9scan_cudaPdS_i_param_1,
	.param .u32 _Z9scan_cudaPdS_i_param_2
)
{
	.reg .pred 	%p<8>;
	.reg .b32 	%r<18>;
	.reg .b64 	%rd<10>;
	.reg .b64 	%fd<12>;
	// demoted variable
	.shared .align 8 .b8 _ZZ9scan_cudaPdS_iE1p[8192];
	ld.param.u64 	%rd3, [_Z9scan_cudaPdS_i_param_0];
	ld.param.u64 	%rd2, [_Z9scan_cudaPdS_i_param_1];
	ld.param.u32 	%r8, [_Z9scan_cudaPdS_i_param_2];
	cvta.to.global.u64 	%rd4, %rd3;
	mov.u32 	%r1, %tid.x;
	mov.u32 	%r2, %ctaid.x;
	mov.u32 	%r3, %ntid.x;
	mad.lo.s32 	%r4, %r2, %r3, %r1;
	setp.ge.s32 	%p1, %r4, %r8;
	mul.wide.s32 	%rd5, %r4, 8;
	add.s64 	%rd1, %rd4, %rd5;
	shl.b32 	%r9, %r1, 3;
	mov.u32 	%r10, _ZZ9scan_cudaPdS_iE1p;
	add.s32 	%r5, %r10, %r9;
	@%p1 bra 	$L__BB0_2;
	ld.global.f64 	%fd4, [%rd1];
	st.shared.f64 	[%r5], %fd4;
	bra.uni 	$L__BB0_3;
$L__BB0_2:
	mov.b64 	%rd6, 0;
	st.shared.u64 	[%r5], %rd6;
$L__BB0_3:
	bar.sync 	0;
	setp.lt.u32 	%p2, %r3, 2;
	@%p2 bra 	$L__BB0_10;
	mov.b32 	%r17, 1;
$L__BB0_5:
	setp.lt.u32 	%p3, %r1, %r17;
	@%p3 bra 	$L__BB0_7;
	ld.shared.f64 	%fd6, [%r5];
	sub.s32 	%r12, %r1, %r17;
	shl.b32 	%r13, %r12, 3;
	add.s32 	%r15, %r10, %r13;
	ld.shared.f64 	%fd7, [%r15];
	add.f64 	%fd11, %fd6, %fd7;
$L__BB0_7:
	setp.lt.u32 	%p4, %r1, %r17;
	bar.sync 	0;
	@%p4 bra 	$L__BB0_9;
	st.shared.f64 	[%r5], %fd11;
$L__BB0_9:
	bar.sync 	0;
	shl.b32 	%r17, %r17, 1;
	setp.lt.u32 	%p5, %r17, %r3;
	@%p5 bra 	$L__BB0_5;
$L__BB0_10:
	setp.ge.s32 	%p6, %r4, %r8;
	@%p6 bra 	$L__BB0_12;
	ld.shared.f64 	%fd8, [%r5];
	st.global.f64 	[%rd1], %fd8;
$L__BB0_12:
	add.s32 	%r16, %r3, -1;
	setp.ne.s32 	%p7, %r1, %r16;
	@%p7 bra 	$L__BB0_14;
	ld.shared.f64 	%fd9, [%r5];
	cvta.to.global.u64 	%rd7, %rd2;
	mul.wide.u32 	%rd8, %r2, 8;
	add.s64 	%rd9, %rd7, %rd8;
	st.global.f64 	[%rd9], %fd9;
$L__BB0_14:
	ret;

}
	// .globl	_Z8add_cudaPdS_i
.visible .entry _Z8add_cudaPdS_i(
	.param .u64 .ptr .align 1 _Z8add_cudaPdS_i_param_0,
	.param .u64 .ptr .align 1 _Z8add_cudaPdS_i_param_1,
	.param .u32 _Z8add_cudaPdS_i_param_2
)
{
	.reg .pred 	%p<4>;
	.reg .b32 	%r<6>;
	.reg .b64 	%rd<9>;
	.reg .b64 	%fd<4>;

	ld.param.u64 	%rd1, [_Z8add_cudaPdS_i_param_0];
	ld.param.u64 	%rd2, [_Z8add_cudaPdS_i_param_1];
	ld.param.u32 	%r3, [_Z8add_cudaPdS_i_param_2];
	mov.u32 	%r4, %tid.x;
	mov.u32 	%r1, %ctaid.x;
	mov.u32 	%r5, %ntid.x;
	mad.lo.s32 	%r2, %r1, %r5, %r4;
	setp.ge.s32 	%p1, %r2, %r3;
	setp.eq.s32 	%p2, %r1, 0;
	or.pred  	%p3, %p2, %p1;
	@%p3 bra 	$L__BB1_2;
	cvta.to.global.u64 	%rd3, %rd2;
	cvta.to.global.u64 	%rd4, %rd1;
	mul.wide.u32 	%rd5, %r1, 8;
	add.s64 	%rd6, %rd3, %rd5;
	ld.global.f64 	%fd1, [%rd6];
	mul.wide.s32 	%rd7, %r2, 8;
	add.s64 	%rd8, %rd4, %rd7;
	ld.global.f64 	%fd2, [%rd8];
	add.f64 	%fd3, %fd1, %fd2;
	st.global.f64 	[%rd8], %fd3;
$L__BB1_2:
	ret;

}


// ===== COMPILED SASS (sm_100) =====

	.target	sm_100

	.elftype	@"ET_EXEC"


//--------------------- .note.nv.tkinfo           --------------------------
	.section	.note.nv.tkinfo,"",@"SHT_NOTE"
	.sectionflags	@"SHF_NOTE_NV_TKINFO"
	.tkinfo
        /*0018*/ 	.word	0x00000002
        /*0030*/ 	.string	""
        /*0030*/ 	.string	"ptxas"
        /*0030*/ 	.string	"Cuda compilation tools, release 13.0, V13.0.88"
        /*0030*/ 	.string	"Build cuda_13.0.r13.0/compiler.36424714_0"
        /*0030*/ 	.string	"-arch sm_100 -m 64 "



//--------------------- .note.nv.cuinfo           --------------------------
	.section	.note.nv.cuinfo,"",@"SHT_NOTE"
	.sectionflags	@"SHF_NOTE_NV_CUINFO"
        /*0018*/ 	.short	0x0002
        /*001a*/ 	.short	0x0064
        /*001c*/ 	.short	0x0082
	.zero		2


//--------------------- .nv.info                  --------------------------
	.section	.nv.info,"",@"SHT_CUDA_INFO"
	.align	4


	//----- nvinfo : EIATTR_REGCOUNT
	.align		4
        /*0000*/ 	.byte	0x04, 0x2f
        /*0002*/ 	.short	(.L_1 - .L_0)
	.align		4
.L_0:
        /*0004*/ 	.word	index@(_Z9scan_cudaPdS_i)
        /*0008*/ 	.word	0x00000012


	//----- nvinfo : EIATTR_FRAME_SIZE
	.align		4
.L_1:
        /*000c*/ 	.byte	0x04, 0x11
        /*000e*/ 	.short	(.L_3 - .L_2)
	.align		4
.L_2:
        /*0010*/ 	.word	index@(_Z9scan_cudaPdS_i)
        /*0014*/ 	.word	0x00000000


	//----- nvinfo : EIATTR_REGCOUNT
	.align		4
.L_3:
        /*0018*/ 	.byte	0x04, 0x2f
        /*001a*/ 	.short	(.L_5 - .L_4)
	.align		4
.L_4:
        /*001c*/ 	.word	index@(_Z8add_cudaPdS_i)
        /*0020*/ 	.word	0x0000000a


	//----- nvinfo : EIATTR_FRAME_SIZE
	.align		4
.L_5:
        /*0024*/ 	.byte	0x04, 0x11
        /*0026*/ 	.short	(.L_7 - .L_6)
	.align		4
.L_6:
        /*0028*/ 	.word	index@(_Z8add_cudaPdS_i)
        /*002c*/ 	.word	0x00000000


	//----- nvinfo : EIATTR_MIN_STACK_SIZE
	.align		4
.L_7:
        /*0030*/ 	.byte	0x04, 0x12
        /*0032*/ 	.short	(.L_9 - .L_8)
	.align		4
.L_8:
        /*0034*/ 	.word	index@(_Z8add_cudaPdS_i)
        /*0038*/ 	.word	0x00000000


	//----- nvinfo : EIATTR_MIN_STACK_SIZE
	.align		4
.L_9:
        /*003c*/ 	.byte	0x04, 0x12
        /*003e*/ 	.short	(.L_11 - .L_10)
	.align		4
.L_10:
        /*0040*/ 	.word	index@(_Z9scan_cudaPdS_i)
        /*0044*/ 	.word	0x00000000
.L_11:


//--------------------- .nv.compat                --------------------------
	.section	.nv.compat,"",@"SHT_CUDA_COMPAT_INFO"
	.align	4
        /*0000*/ 	.byte	0x02, 0x09, 0x00, 0x00, 0x02, 0x02, 0x01, 0x00, 0x02, 0x05, 0x05, 0x00, 0x03, 0x07, 0x01, 0x01
        /*0010*/ 	.byte	0x02, 0x03, 0x00, 0x00, 0x02, 0x06, 0x01, 0x00, 0x04, 0x0b, 0x08, 0x00, 0x01, 0x00, 0x00, 0x00
        /*0020*/ 	.byte	0x00, 0x00, 0x00, 0x00


//--------------------- .nv.info._Z8add_cudaPdS_i --------------------------
	.section	.nv.info._Z8add_cudaPdS_i,"",@"SHT_CUDA_INFO"
	.sectionflags	@""
	.align	4


	//----- nvinfo : EIATTR_CUDA_API_VERSION
	.align		4
        /*0000*/ 	.byte	0x04, 0x37
        /*0002*/ 	.short	(.L_13 - .L_12)
.L_12:
        /*0004*/ 	.word	0x00000082


	//----- nvinfo : EIATTR_KPARAM_INFO
	.align		4
.L_13:
        /*0008*/ 	.byte	0x04, 0x17
        /*000a*/ 	.short	(.L_15 - .L_14)
.L_14:
        /*000c*/ 	.word	0x00000000
        /*0010*/ 	.short	0x0002
        /*0012*/ 	.short	0x0010
        /*0014*/ 	.byte	0x00, 0xf0, 0x11, 0x00


	//----- nvinfo : EIATTR_KPARAM_INFO
	.align		4
.L_15:
        /*0018*/ 	.byte	0x04, 0x17
        /*001a*/ 	.short	(.L_17 - .L_16)
.L_16:
        /*001c*/ 	.word	0x00000000
        /*0020*/ 	.short	0x0001
        /*0022*/ 	.short	0x0008
        /*0024*/ 	.byte	0x00, 0xf5, 0x21, 0x00


	//----- nvinfo : EIATTR_KPARAM_INFO
	.align		4
.L_17:
        /*0028*/ 	.byte	0x04, 0x17
        /*002a*/ 	.short	(.L_19 - .L_18)
.L_18:
        /*002c*/ 	.word	0x00000000
        /*0030*/ 	.short	0x0000
        /*0032*/ 	.short	0x0000
        /*0034*/ 	.byte	0x00, 0xf5, 0x21, 0x00


	//----- nvinfo : EIATTR_SPARSE_MMA_MASK
	.align		4
.L_19:
        /*0038*/ 	.byte	0x03, 0x50
        /*003a*/ 	.short	0x0000


	//----- nvinfo : EIATTR_MAXREG_COUNT
	.align		4
        /*003c*/ 	.byte	0x03, 0x1b
        /*003e*/ 	.short	0x00ff


	//----- nvinfo : EIATTR_MERCURY_ISA_VERSION
	.align		4
        /*0040*/ 	.byte	0x03, 0x5f
        /*0042*/ 	.short	0x0101


	//----- nvinfo : EIATTR_VRC_CTA_INIT_COUNT
	.align		4
        /*0044*/ 	.byte	0x02, 0x4a
	.zero		1
	.zero		1


	//----- nvinfo : EIATTR_EXIT_INSTR_OFFSETS
	.align		4
        /*0048*/ 	.byte	0x04, 0x1c
        /*004a*/ 	.short	(.L_21 - .L_20)


	//   ....[0]....
.L_20:
        /*004c*/ 	.word	0x00000080


	//   ....[1]....
        /*0050*/ 	.word	0x00000120


	//----- nvinfo : EIATTR_CBANK_PARAM_SIZE
	.align		4
.L_21:
        /*0054*/ 	.byte	0x03, 0x19
        /*0056*/ 	.short	0x0014


	//----- nvinfo : EIATTR_PARAM_CBANK
	.align		4
        /*0058*/ 	.byte	0x04, 0x0a
        /*005a*/ 	.short	(.L_23 - .L_22)
	.align		4
.L_22:
        /*005c*/ 	.word	index@(.nv.constant0._Z8add_cudaPdS_i)
        /*0060*/ 	.short	0x0380
        /*0062*/ 	.short	0x0014


	//----- nvinfo : EIATTR_SW_WAR
	.align		4
.L_23:
        /*0064*/ 	.byte	0x04, 0x36
        /*0066*/ 	.short	(.L_25 - .L_24)
.L_24:
        /*0068*/ 	.word	0x00000008
.L_25:


//--------------------- .nv.info._Z9scan_cudaPdS_i --------------------------
	.section	.nv.info._Z9scan_cudaPdS_i,"",@"SHT_CUDA_INFO"
	.sectionflags	@""
	.align	4


	//----- nvinfo : EIATTR_CUDA_API_VERSION
	.align		4
        /*0000*/ 	.byte	0x04, 0x37
        /*0002*/ 	.short	(.L_27 - .L_26)
.L_26:
        /*0004*/ 	.word	0x00000082


	//----- nvinfo : EIATTR_KPARAM_INFO
	.align		4
.L_27:
        /*0008*/ 	.byte	0x04, 0x17
        /*000a*/ 	.short	(.L_29 - .L_28)
.L_28:
        /*000c*/ 	.word	0x00000000
        /*0010*/ 	.short	0x0002
        /*0012*/ 	.short	0x0010
        /*0014*/ 	.byte	0x00, 0xf0, 0x11, 0x00


	//----- nvinfo : EIATTR_KPARAM_INFO
	.align		4
.L_29:
        /*0018*/ 	.byte	0x04, 0x17
        /*001a*/ 	.short	(.L_31 - .L_30)
.L_30:
        /*001c*/ 	.word	0x00000000
        /*0020*/ 	.short	0x0001
        /*0022*/ 	.short	0x0008
        /*0024*/ 	.byte	0x00, 0xf5, 0x21, 0x00


	//----- nvinfo : EIATTR_KPARAM_INFO
	.align		4
.L_31:
        /*0028*/ 	.byte	0x04, 0x17
        /*002a*/ 	.short	(.L_33 - .L_32)
.L_32:
        /*002c*/ 	.word	0x00000000
        /*0030*/ 	.short	0x0000
        /*0032*/ 	.short	0x0000
        /*0034*/ 	.byte	0x00, 0xf5, 0x21, 0x00


	//----- nvinfo : EIATTR_SPARSE_MMA_MASK
	.align		4
.L_33:
        /*0038*/ 	.byte	0x03, 0x50
        /*003a*/ 	.short	0x0000


	//----- nvinfo : EIATTR_MAXREG_COUNT
	.align		4
        /*003c*/ 	.byte	0x03, 0x1b
        /*003e*/ 	.short	0x00ff


	//----- nvinfo : EIATTR_NUM_BARRIERS
	.align		4
        /*0040*/ 	.byte	0x02, 0x4c
        /*0042*/ 	.byte	0x01
	.zero		1


	//----- nvinfo : EIATTR_MERCURY_ISA_VERSION
	.align		4
        /*0044*/ 	.byte	0x03, 0x5f
        /*0046*/ 	.short	0x0101


	//----- nvinfo : EIATTR_VRC_CTA_INIT_COUNT
	.align		4
        /*0048*/ 	.byte	0x02, 0x4a
	.zero		1
	.zero		1


	//----- nvinfo : EIATTR_EXIT_INSTR_OFFSETS
	.align		4
        /*004c*/ 	.byte	0x04, 0x1c
        /*004e*/ 	.short	(.L_35 - .L_34)


	//   ....[0]....
.L_34:
        /*0050*/ 	.word	0x00000270


	//   ....[1]....
        /*0054*/ 	.word	0x000002c0


	//----- nvinfo : EIATTR_CBANK_PARAM_SIZE
	.align		4
.L_35:
        /*0058*/ 	.byte	0x03, 0x19
        /*005a*/ 	.short	0x0014


	//----- nvinfo : EIATTR_PARAM_CBANK
	.align		4
        /*005c*/ 	.byte	0x04, 0x0a
        /*005e*/ 	.short	(.L_37 - .L_36)
	.align		4
.L_36:
        /*0060*/ 	.word	index@(.nv.constant0._Z9scan_cudaPdS_i)
        /*0064*/ 	.short	0x0380
        /*0066*/ 	.short	0x0014


	//----- nvinfo : EIATTR_SW_WAR
	.align		4
.L_37:
        /*0068*/ 	.byte	0x04, 0x36
        /*006a*/ 	.short	(.L_39 - .L_38)
.L_38:
        /*006c*/ 	.word	0x00000008
.L_39:


//--------------------- .nv.callgraph             --------------------------
	.section	.nv.callgraph,"",@"SHT_CUDA_CALLGRAPH"
	.align	4
	.sectionentsize	8
	.align		4
        /*0000*/ 	.word	0x00000000
	.align		4
        /*0004*/ 	.word	0xffffffff
	.align		4
        /*0008*/ 	.word	0x00000000
	.align		4
        /*000c*/ 	.word	0xfffffffe
	.align		4
        /*0010*/ 	.word	0x00000000
	.align		4
        /*0014*/ 	.word	0xfffffffd
	.align		4
        /*0018*/ 	.word	0x00000000
	.align		4
        /*001c*/ 	.word	0xfffffffc


//--------------------- .text._Z8add_cudaPdS_i    --------------------------
	.section	.text._Z8add_cudaPdS_i,"ax",@progbits
	.align	128
        .global         _Z8add_cudaPdS_i
        .type           _Z8add_cudaPdS_i,@function
        .size           _Z8add_cudaPdS_i,(.L_x_4 - _Z8add_cudaPdS_i)
        .other          _Z8add_cudaPdS_i,@"STO_CUDA_ENTRY STV_DEFAULT"
_Z8add_cudaPdS_i:
.text._Z8add_cudaPdS_i:
[----:B------:R-:W-:Y:S01]  /*0000*/  LDC R1, c[0x0][0x37c] ;  /* 0x0000df00ff017b82 */ /* 0x000fe20000000800 */
[----:B------:R-:W0:Y:S01]  /*0010*/  S2R R7, SR_TID.X ;  /* 0x0000000000077919 */ /* 0x000e220000002100 */
[----:B------:R-:W0:Y:S01]  /*0020*/  LDCU UR4, c[0x0][0x360] ;  /* 0x00006c00ff0477ac */ /* 0x000e220008000800 */
[----:B------:R-:W0:Y:S01]  /*0030*/  S2R R0, SR_CTAID.X ;  /* 0x0000000000007919 */ /* 0x000e220000002500 */
[----:B------:R-:W1:Y:S01]  /*0040*/  LDCU UR5, c[0x0][0x390] ;  /* 0x00007200ff0577ac */ /* 0x000e620008000800 */
[----:B0-----:R-:W-:-:S05]  /*0050*/  IMAD R7, R0, UR4, R7 ;  /* 0x0000000400077c24 */ /* 0x001fca000f8e0207 */
[----:B-1----:R-:W-:-:S04]  /*0060*/  ISETP.GE.AND P0, PT, R7, UR5, PT ;  /* 0x0000000507007c0c */ /* 0x002fc8000bf06270 */
[----:B------:R-:W-:-:S13]  /*0070*/  ISETP.EQ.OR P0, PT, R0, RZ, P0 ;  /* 0x000000ff0000720c */ /* 0x000fda0000702670 */
[----:B------:R-:W-:Y:S05]  /*0080*/  @P0 EXIT ;  /* 0x000000000000094d */ /* 0x000fea0003800000 */
[----:B------:R-:W0:Y:S01]  /*0090*/  LDC.64 R2, c[0x0][0x388] ;  /* 0x0000e200ff027b82 */ /* 0x000e220000000a00 */
[----:B------:R-:W1:Y:S07]  /*00a0*/  LDCU.64 UR4, c[0x0][0x358] ;  /* 0x00006b00ff0477ac */ /* 0x000e6e0008000a00 */
[----:B------:R-:W2:Y:S01]  /*00b0*/  LDC.64 R4, c[0x0][0x380] ;  /* 0x0000e000ff047b82 */ /* 0x000ea20000000a00 */
[----:B0-----:R-:W-:-:S06]  /*00c0*/  IMAD.WIDE.U32 R2, R0, 0x8, R2 ;  /* 0x0000000800027825 */ /* 0x001fcc00078e0002 */
[----:B-1----:R-:W3:Y:S01]  /*00d0*/  LDG.E.64 R2, desc[UR4][R2.64] ;  /* 0x0000000402027981 */ /* 0x002ee2000c1e1b00 */
[----:B--2---:R-:W-:-:S05]  /*00e0*/  IMAD.WIDE R4, R7, 0x8, R4 ;  /* 0x0000000807047825 */ /* 0x004fca00078e0204 */
[----:B------:R-:W3:Y:S02]  /*00f0*/  LDG.E.64 R6, desc[UR4][R4.64] ;  /* 0x0000000404067981 */ /* 0x000ee4000c1e1b00 */
[----:B---3--:R-:W-:-:S07]  /*0100*/  DADD R6, R2, R6 ;  /* 0x0000000002067229 */ /* 0x008fce0000000006 */
[----:B------:R-:W-:Y:S01]  /*0110*/  STG.E.64 desc[UR4][R4.64], R6 ;  /* 0x0000000604007986 */ /* 0x000fe2000c101b04 */
[----:B------:R-:W-:Y:S05]  /*0120*/  EXIT ;  /* 0x000000000000794d */ /* 0x000fea0003800000 */
.L_x_0:
[----:B------:R-:W-:-:S00]  /*0130*/  BRA `(.L_x_0) ;  /* 0xfffffffc00fc7947 */ /* 0x000fc0000383ffff */
[----:B------:R-:W-:-:S00]  /*0140*/  NOP ;  /* 0x0000000000007918 */ /* 0x000fc00000000000 */
        /* <DEDUP_REMOVED lines=11> */
.L_x_4:


//--------------------- .text._Z9scan_cudaPdS_i   --------------------------
	.section	.text._Z9scan_cudaPdS_i,"ax",@progbits
	.align	128
        .global         _Z9scan_cudaPdS_i
        .type           _Z9scan_cudaPdS_i,@function
        .size           _Z9scan_cudaPdS_i,(.L_x_5 - _Z9scan_cudaPdS_i)
        .other          _Z9scan_cudaPdS_i,@"STO_CUDA_ENTRY STV_DEFAULT"
_Z9scan_cudaPdS_i:
.text._Z9scan_cudaPdS_i:
[----:B------:R-:W-:Y:S01]  /*0000*/  LDC R1, c[0x0][0x37c] ;  /* 0x0000df00ff017b82 */ /* 0x000fe20000000800 */
[----:B------:R-:W0:Y:S01]  /*0010*/  S2R R10, SR_TID.X ;  /* 0x00000000000a7919 */ /* 0x000e220000002100 */
[----:B------:R-:W0:Y:S06]  /*0020*/  LDCU UR6, c[0x0][0x360] ;  /* 0x00006c00ff0677ac */ /* 0x000e2c0008000800 */
[----:B------:R-:W1:Y:S01]  /*0030*/  LDC.64 R2, c[0x0][0x380] ;  /* 0x0000e000ff027b82 */ /* 0x000e620000000a00 */
[----:B------:R-:W0:Y:S01]  /*0040*/  S2R R15, SR_CTAID.X ;  /* 0x00000000000f7919 */ /* 0x000e220000002500 */
[----:B------:R-:W2:Y:S01]  /*0050*/  LDCU UR4, c[0x0][0x390] ;  /* 0x00007200ff0477ac */ /* 0x000ea20008000800 */
[----:B------:R-:W3:Y:S01]  /*0060*/  LDCU.64 UR8, c[0x0][0x358] ;  /* 0x00006b00ff0877ac */ /* 0x000ee20008000a00 */
[----:B0-----:R-:W-:-:S04]  /*0070*/  IMAD R11, R15, UR6, R10 ;  /* 0x000000060f0b7c24 */ /* 0x001fc8000f8e020a */
[C---:B-1----:R-:W-:Y:S01]  /*0080*/  IMAD.WIDE R2, R11.reuse, 0x8, R2 ;  /* 0x000000080b027825 */ /* 0x042fe200078e0202 */
[----:B--2---:R-:W-:-:S13]  /*0090*/  ISETP.GE.AND P0, PT, R11, UR4, PT ;  /* 0x000000040b007c0c */ /* 0x004fda000bf06270 */
[----:B---3--:R-:W2:Y:S01]  /*00a0*/  @!P0 LDG.E.64 R4, desc[UR8][R2.64] ;  /* 0x0000000802048981 */ /* 0x008ea2000c1e1b00 */
[----:B------:R-:W0:Y:S01]  /*00b0*/  S2UR UR5, SR_CgaCtaId ;  /* 0x00000000000579c3 */ /* 0x000e220000008800 */
[----:B------:R-:W-:Y:S01]  /*00c0*/  UMOV UR4, 0x400 ;  /* 0x0000040000047882 */ /* 0x000fe20000000000 */
[----:B------:R-:W-:Y:S02]  /*00d0*/  UISETP.GE.U32.AND UP0, UPT, UR6, 0x2, UPT ;  /* 0x000000020600788c */ /* 0x000fe4000bf06070 */
[----:B0-----:R-:W-:-:S06]  /*00e0*/  ULEA UR4, UR5, UR4, 0x18 ;  /* 0x0000000405047291 */ /* 0x001fcc000f8ec0ff */
[----:B------:R-:W-:-:S05]  /*00f0*/  LEA R13, R10, UR4, 0x3 ;  /* 0x000000040a0d7c11 */ /* 0x000fca000f8e18ff */
[----:B--2---:R0:W-:Y:S04]  /*0100*/  @!P0 STS.64 [R13], R4 ;  /* 0x000000040d008388 */ /* 0x0041e80000000a00 */
[----:B------:R0:W-:Y:S01]  /*0110*/  @P0 STS.64 [R13], RZ ;  /* 0x000000ff0d000388 */ /* 0x0001e20000000a00 */
[----:B------:R-:W-:Y:S06]  /*0120*/  BAR.SYNC.DEFER_BLOCKING 0x0 ;  /* 0x0000000000007b1d */ /* 0x000fec0000010000 */
[----:B------:R-:W-:Y:S05]  /*0130*/  BRA.U !UP0, `(.L_x_1) ;  /* 0x0000000108347547 */ /* 0x000fea000b800000 */
[----:B------:R-:W-:-:S05]  /*0140*/  UMOV UR5, 0x1 ;  /* 0x0000000100057882 */ /* 0x000fca0000000000 */
.L_x_2:
[----:B------:R-:W-:-:S13]  /*0150*/  ISETP.GE.U32.AND P0, PT, R10, UR5, PT ;  /* 0x000000050a007c0c */ /* 0x000fda000bf06070 */
[----:B------:R-:W-:Y:S01]  /*0160*/  @P0 VIADD R0, R10, -UR5 ;  /* 0x800000050a000c36 */ /* 0x000fe20008000000 */
[----:B0-----:R-:W-:Y:S01]  /*0170*/  @P0 LDS.64 R4, [R13] ;  /* 0x000000000d040984 */ /* 0x001fe20000000a00 */
[----:B------:R-:W-:-:S03]  /*0180*/  USHF.L.U32 UR5, UR5, 0x1, URZ ;  /* 0x0000000105057899 */ /* 0x000fc600080006ff */
[----:B------:R-:W-:Y:S01]  /*0190*/  @P0 LEA R0, R0, UR4, 0x3 ;  /* 0x0000000400000c11 */ /* 0x000fe2000f8e18ff */
[----:B------:R-:W-:-:S04]  /*01a0*/  UISETP.GE.U32.AND UP0, UPT, UR5, UR6, UPT ;  /* 0x000000060500728c */ /* 0x000fc8000bf06070 */
[----:B------:R-:W0:Y:S02]  /*01b0*/  @P0 LDS.64 R6, [R0] ;  /* 0x0000000000060984 */ /* 0x000e240000000a00 */
[----:B01----:R-:W-:Y:S01]  /*01c0*/  @P0 DADD R8, R4, R6 ;  /* 0x0000000004080229 */ /* 0x003fe20000000006 */
[----:B------:R-:W-:Y:S06]  /*01d0*/  BAR.SYNC.DEFER_BLOCKING 0x0 ;  /* 0x0000000000007b1d */ /* 0x000fec0000010000 */
[----:B------:R1:W-:Y:S02]  /*01e0*/  @P0 STS.64 [R13], R8 ;  /* 0x000000080d000388 */ /* 0x0003e40000000a00 */
[----:B------:R-:W-:Y:S06]  /*01f0*/  BAR.SYNC.DEFER_BLOCKING 0x0 ;  /* 0x0000000000007b1d */ /* 0x000fec0000010000 */
[----:B------:R-:W-:Y:S05]  /*0200*/  BRA.U !UP0, `(.L_x_2) ;  /* 0xfffffffd08d07547 */ /* 0x000fea000b83ffff */
.L_x_1:
[----:B------:R-:W2:Y:S02]  /*0210*/  LDCU UR4, c[0x0][0x390] ;  /* 0x00007200ff0477ac */ /* 0x000ea40008000800 */
[----:B--2---:R-:W-:Y:S01]  /*0220*/  ISETP.GE.AND P1, PT, R11, UR4, PT ;  /* 0x000000040b007c0c */ /* 0x004fe2000bf26270 */
[----:B------:R-:W-:-:S06]  /*0230*/  UIADD3 UR4, UPT, UPT, UR6, -0x1, URZ ;  /* 0xffffffff06047890 */ /* 0x000fcc000fffe0ff */
[----:B------:R-:W-:-:S06]  /*0240*/  ISETP.NE.AND P0, PT, R10, UR4, PT ;  /* 0x000000040a007c0c */ /* 0x000fcc000bf05270 */
[----:B0-----:R-:W0:Y:S04]  /*0250*/  @!P1 LDS.64 R4, [R13] ;  /* 0x000000000d049984 */ /* 0x001e280000000a00 */
[----:B0-----:R0:W-:Y:S03]  /*0260*/  @!P1 STG.E.64 desc[UR8][R2.64], R4 ;  /* 0x0000000402009986 */ /* 0x0011e6000c101b08 */
[----:B------:R-:W-:Y:S05]  /*0270*/  @P0 EXIT ;  /* 0x000000000000094d */ /* 0x000fea0003800000 */
[----:B0-----:R-:W0:Y:S01]  /*0280*/  LDS.64 R4, [R13] ;  /* 0x000000000d047984 */ /* 0x001e220000000a00 */
[----:B------:R-:W2:Y:S02]  /*0290*/  LDC.64 R2, c[0x0][0x388] ;  /* 0x0000e200ff027b82 */ /* 0x000ea40000000a00 */
[----:B--2---:R-:W-:-:S05]  /*02a0*/  IMAD.WIDE.U32 R2, R15, 0x8, R2 ;  /* 0x000000080f027825 */ /* 0x004fca00078e0002 */
[----:B0-----:R-:W-:Y:S01]  /*02b0*/  STG.E.64 desc[UR8][R2.64], R4 ;  /* 0x0000000402007986 */ /* 0x001fe2000c101b08 */
[----:B------:R-:W-:Y:S05]  /*02c0*/  EXIT ;  /* 0x000000000000794d */ /* 0x000fea0003800000 */
.L_x_3:
        /* <DEDUP_REMOVED lines=11> */
.L_x_5:


//--------------------- .nv.shared.reserved.0     --------------------------
	.section	.nv.shared.reserved.0,"aw",@nobits
	.weak		__nv_reservedSMEM_offset_0_alias
	.size		__nv_reservedSMEM_offset_0_alias, 0, 64
	.other		__nv_reservedSMEM_offset_0_alias,@"STO_CUDA_RESERVED_SHARED STV_DEFAULT"
__nv_reservedSMEM_offset_0_alias:
	.zero		0
	.zero		64


//--------------------- .nv.shared._Z9scan_cudaPdS_i --------------------------
	.section	.nv.shared._Z9scan_cudaPdS_i,"aw",@nobits
	.sectionflags	@""
	.align	8
.nv.shared._Z9scan_cudaPdS_i:
	.zero		9216


//--------------------- .nv.constant0._Z8add_cudaPdS_i --------------------------
	.section	.nv.constant0._Z8add_cudaPdS_i,"a",@progbits
	.sectionflags	@""
	.align	4
.nv.constant0._Z8add_cudaPdS_i:
	.zero		916


//--------------------- .nv.constant0._Z9scan_cudaPdS_i --------------------------
	.section	.nv.constant0._Z9scan_cudaPdS_i,"a",@progbits
	.sectionflags	@""
	.align	4
.nv.constant0._Z9scan_cudaPdS_i:
	.zero		916


//--------------------- SYMBOLS --------------------------

	.type		.nv.reservedSmem.offset0,@object
	.size		.nv.reservedSmem.offset0,0x4
	.type		.nv.reservedSmem.cap,@object
	.size		.nv.reservedSmem.cap,0x4
